//
// Generated by NVIDIA NVVM Compiler
//
// Compiler Build ID: CL-36424714
// Cuda compilation tools, release 13.0, V13.0.88
// Based on NVVM 20.0.0
//

.version 9.0
.target sm_100
.address_size 64

	// .globl	_Z17init_state_vectorPfS_i

.visible .entry _Z17init_state_vectorPfS_i(
	.param .u64 .ptr .align 1 _Z17init_state_vectorPfS_i_param_0,
	.param .u64 .ptr .align 1 _Z17init_state_vectorPfS_i_param_1,
	.param .u32 _Z17init_state_vectorPfS_i_param_2
)
{
	.reg .pred 	%p<3>;
	.reg .b32 	%r<8>;
	.reg .b32 	%f<2>;
	.reg .b64 	%rd<10>;

	ld.param.u64 	%rd2, [_Z17init_state_vectorPfS_i_param_0];
	ld.param.u64 	%rd3, [_Z17init_state_vectorPfS_i_param_1];
	ld.param.u32 	%r1, [_Z17init_state_vectorPfS_i_param_2];
	mov.u32 	%r2, %ctaid.x;
	mov.u32 	%r3, %ntid.x;
	mov.u32 	%r4, %tid.x;
	mad.lo.s32 	%r5, %r2, %r3, %r4;
	cvt.s64.s32 	%rd1, %r5;
	shr.u64 	%rd4, %rd1, %r1;
	setp.ne.s64 	%p1, %rd4, 0;
	@%p1 bra 	$L__BB0_2;
	cvt.u32.u64 	%r6, %rd1;
	cvta.to.global.u64 	%rd5, %rd2;
	cvta.to.global.u64 	%rd6, %rd3;
	setp.eq.s32 	%p2, %r6, 0;
	selp.f32 	%f1, 0f3F800000, 0f00000000, %p2;
	shl.b64 	%rd7, %rd1, 2;
	add.s64 	%rd8, %rd5, %rd7;
	st.global.f32 	[%rd8], %f1;
	add.s64 	%rd9, %rd6, %rd7;
	mov.b32 	%r7, 0;
	st.global.u32 	[%rd9], %r7;
$L__BB0_2:
	ret;

}
	// .globl	_Z11kernel_gatePfS_i7unitaryS0_i
.visible .entry _Z11kernel_gatePfS_i7unitaryS0_i(
	.param .u64 .ptr .align 1 _Z11kernel_gatePfS_i7unitaryS0_i_param_0,
	.param .u64 .ptr .align 1 _Z11kernel_gatePfS_i7unitaryS0_i_param_1,
	.param .u32 _Z11kernel_gatePfS_i7unitaryS0_i_param_2,
	.param .align 4 .b8 _Z11kernel_gatePfS_i7unitaryS0_i_param_3[16],
	.param .align 4 .b8 _Z11kernel_gatePfS_i7unitaryS0_i_param_4[16],
	.param .u32 _Z11kernel_gatePfS_i7unitaryS0_i_param_5
)
{
	.reg .pred 	%p<2>;
	.reg .b32 	%r<12>;
	.reg .b32 	%f<33>;
	.reg .b64 	%rd<22>;

	ld.param.f32 	%f8, [_Z11kernel_gatePfS_i7unitaryS0_i_param_4+12];
	ld.param.f32 	%f7, [_Z11kernel_gatePfS_i7unitaryS0_i_param_4+8];
	ld.param.f32 	%f6, [_Z11kernel_gatePfS_i7unitaryS0_i_param_4+4];
	ld.param.f32 	%f5, [_Z11kernel_gatePfS_i7unitaryS0_i_param_4];
	ld.param.f32 	%f4, [_Z11kernel_gatePfS_i7unitaryS0_i_param_3+12];
	ld.param.f32 	%f3, [_Z11kernel_gatePfS_i7unitaryS0_i_param_3+8];
	ld.param.f32 	%f2, [_Z11kernel_gatePfS_i7unitaryS0_i_param_3+4];
	ld.param.f32 	%f1, [_Z11kernel_gatePfS_i7unitaryS0_i_param_3];
	ld.param.u64 	%rd2, [_Z11kernel_gatePfS_i7unitaryS0_i_param_0];
	ld.param.u64 	%rd3, [_Z11kernel_gatePfS_i7unitaryS0_i_param_1];
	ld.param.u32 	%r2, [_Z11kernel_gatePfS_i7unitaryS0_i_param_2];
	ld.param.u32 	%r1, [_Z11kernel_gatePfS_i7unitaryS0_i_param_5];
	mov.u32 	%r3, %ctaid.x;
	mov.u32 	%r4, %ntid.x;
	mov.u32 	%r5, %tid.x;
	mad.lo.s32 	%r6, %r3, %r4, %r5;
	cvt.s64.s32 	%rd1, %r6;
	add.s32 	%r7, %r2, -1;
	shr.u64 	%rd4, %rd1, %r7;
	setp.ne.s64 	%p1, %rd4, 0;
	@%p1 bra 	$L__BB1_2;
	cvt.u32.u64 	%r8, %rd1;
	cvta.to.global.u64 	%rd5, %rd2;
	cvta.to.global.u64 	%rd6, %rd3;
	shr.s32 	%r9, %r8, %r1;
	add.s32 	%r10, %r1, 1;
	shl.b32 	%r11, %r9, %r10;
	cvt.s64.s32 	%rd7, %r11;
	mov.b64 	%rd8, -1;
	shl.b64 	%rd9, %rd8, %r1;
	not.b64 	%rd10, %rd9;
	and.b64  	%rd11, %rd10, %rd1;
	or.b64  	%rd12, %rd11, %rd7;
	mov.b64 	%rd13, 1;
	shl.b64 	%rd14, %rd13, %r1;
	or.b64  	%rd15, %rd12, %rd14;
	shl.b64 	%rd16, %rd12, 2;
	add.s64 	%rd17, %rd5, %rd16;
	ld.global.f32 	%f9, [%rd17];
	mul.f32 	%f10, %f1, %f9;
	add.s64 	%rd18, %rd6, %rd16;
	ld.global.f32 	%f11, [%rd18];
	mul.f32 	%f12, %f5, %f11;
	sub.f32 	%f13, %f10, %f12;
	shl.b64 	%rd19, %rd15, 2;
	add.s64 	%rd20, %rd5, %rd19;
	ld.global.f32 	%f14, [%rd20];
	fma.rn.f32 	%f15, %f2, %f14, %f13;
	add.s64 	%rd21, %rd6, %rd19;
	ld.global.f32 	%f16, [%rd21];
	mul.f32 	%f17, %f6, %f16;
	sub.f32 	%f18, %f15, %f17;
	mul.f32 	%f19, %f1, %f11;
	fma.rn.f32 	%f20, %f5, %f9, %f19;
	fma.rn.f32 	%f21, %f6, %f14, %f20;
	fma.rn.f32 	%f22, %f2, %f16, %f21;
	mul.f32 	%f23, %f3, %f9;
	mul.f32 	%f24, %f7, %f11;
	sub.f32 	%f25, %f23, %f24;
	fma.rn.f32 	%f26, %f4, %f14, %f25;
	mul.f32 	%f27, %f8, %f16;
	sub.f32 	%f28, %f26, %f27;
	mul.f32 	%f29, %f3, %f11;
	fma.rn.f32 	%f30, %f7, %f9, %f29;
	fma.rn.f32 	%f31, %f8, %f14, %f30;
	fma.rn.f32 	%f32, %f4, %f16, %f31;
	st.global.f32 	[%rd17], %f18;
	st.global.f32 	[%rd20], %f28;
	st.global.f32 	[%rd18], %f22;
	st.global.f32 	[%rd21], %f32;
$L__BB1_2:
	ret;

}
	// .globl	_Z11kernel_cnotPfS_iii
.visible .entry _Z11kernel_cnotPfS_iii(
	.param .u64 .ptr .align 1 _Z11kernel_cnotPfS_iii_param_0,
	.param .u64 .ptr .align 1 _Z11kernel_cnotPfS_iii_param_1,
	.param .u32 _Z11kernel_cnotPfS_iii_param_2,
	.param .u32 _Z11kernel_cnotPfS_iii_param_3,
	.param .u32 _Z11kernel_cnotPfS_iii_param_4
)
{
	.reg .pred 	%p<2>;
	.reg .b32 	%r<17>;
	.reg .b32 	%f<5>;
	.reg .b64 	%rd<30>;

	ld.param.u64 	%rd2, [_Z11kernel_cnotPfS_iii_param_0];
	ld.param.u64 	%rd3, [_Z11kernel_cnotPfS_iii_param_1];
	ld.param.u32 	%r3, [_Z11kernel_cnotPfS_iii_param_2];
	ld.param.u32 	%r1, [_Z11kernel_cnotPfS_iii_param_3];
	ld.param.u32 	%r2, [_Z11kernel_cnotPfS_iii_param_4];
	mov.u32 	%r4, %ctaid.x;
	mov.u32 	%r5, %ntid.x;
	mov.u32 	%r6, %tid.x;
	mad.lo.s32 	%r7, %r4, %r5, %r6;
	cvt.s64.s32 	%rd1, %r7;
	add.s32 	%r8, %r3, -2;
	shr.u64 	%rd4, %rd1, %r8;
	setp.ne.s64 	%p1, %rd4, 0;
	@%p1 bra 	$L__BB2_2;
	cvt.u32.u64 	%r9, %rd1;
	cvta.to.global.u64 	%rd5, %rd2;
	cvta.to.global.u64 	%rd6, %rd3;
	min.s32 	%r10, %r1, %r2;
	max.s32 	%r11, %r1, %r2;
	add.s32 	%r12, %r11, -1;
	shr.s32 	%r13, %r9, %r12;
	add.s32 	%r14, %r11, 1;
	shl.b32 	%r15, %r13, %r14;
	cvt.s64.s32 	%rd7, %r15;
	mov.b64 	%rd8, -1;
	shl.b64 	%rd9, %rd8, %r12;
	not.b64 	%rd10, %rd9;
	and.b64  	%rd11, %rd10, %rd1;
	shr.u64 	%rd12, %rd11, %r10;
	add.s32 	%r16, %r10, 1;
	shl.b64 	%rd13, %rd12, %r16;
	shl.b64 	%rd14, %rd8, %r10;
	not.b64 	%rd15, %rd14;
	and.b64  	%rd16, %rd15, %rd1;
	mov.b64 	%rd17, 1;
	shl.b64 	%rd18, %rd17, %r1;
	or.b64  	%rd19, %rd16, %rd18;
	or.b64  	%rd20, %rd19, %rd7;
	or.b64  	%rd21, %rd20, %rd13;
	shl.b64 	%rd22, %rd17, %r2;
	or.b64  	%rd23, %rd21, %rd22;
	shl.b64 	%rd24, %rd23, 2;
	add.s64 	%rd25, %rd5, %rd24;
	ld.global.f32 	%f1, [%rd25];
	add.s64 	%rd26, %rd6, %rd24;
	ld.global.f32 	%f2, [%rd26];
	shl.b64 	%rd27, %rd21, 2;
	add.s64 	%rd28, %rd5, %rd27;
	ld.global.f32 	%f3, [%rd28];
	add.s64 	%rd29, %rd6, %rd27;
	ld.global.f32 	%f4, [%rd29];
	st.global.f32 	[%rd28], %f1;
	st.global.f32 	[%rd25], %f3;
	st.global.f32 	[%rd29], %f2;
	st.global.f32 	[%rd26], %f4;
$L__BB2_2:
	ret;

}


// ===== COMPILED SASS (sm_100) =====

	.target	sm_100

	.elftype	@"ET_EXEC"


//--------------------- .note.nv.tkinfo           --------------------------
	.section	.note.nv.tkinfo,"",@"SHT_NOTE"
	.sectionflags	@"SHF_NOTE_NV_TKINFO"
	.tkinfo
        /*0018*/ 	.word	0x00000002
        /*0030*/ 	.string	""
        /*0030*/ 	.string	"ptxas"
        /*0030*/ 	.string	"Cuda compilation tools, release 13.0, V13.0.88"
        /*0030*/ 	.string	"Build cuda_13.0.r13.0/compiler.36424714_0"
        /*0030*/ 	.string	"-arch sm_100 -m 64 "



//--------------------- .note.nv.cuinfo           --------------------------
	.section	.note.nv.cuinfo,"",@"SHT_NOTE"
	.sectionflags	@"SHF_NOTE_NV_CUINFO"
        /*0018*/ 	.short	0x0002
        /*001a*/ 	.short	0x0064
        /*001c*/ 	.short	0x0082
	.zero		2


//--------------------- .nv.info                  --------------------------
	.section	.nv.info,"",@"SHT_CUDA_INFO"
	.align	4


	//----- nvinfo : EIATTR_REGCOUNT
	.align		4
        /*0000*/ 	.byte	0x04, 0x2f
        /*0002*/ 	.short	(.L_1 - .L_0)
	.align		4
.L_0:
        /*0004*/ 	.word	index@(_Z17init_state_vectorPfS_i)
        /*0008*/ 	.word	0x0000000a


	//----- nvinfo : EIATTR_FRAME_SIZE
	.align		4
.L_1:
        /*000c*/ 	.byte	0x04, 0x11
        /*000e*/ 	.short	(.L_3 - .L_2)
	.align		4
.L_2:
        /*0010*/ 	.word	index@(_Z17init_state_vectorPfS_i)
        /*0014*/ 	.word	0x00000000


	//----- nvinfo : EIATTR_REGCOUNT
	.align		4
.L_3:
        /*0018*/ 	.byte	0x04, 0x2f
        /*001a*/ 	.short	(.L_5 - .L_4)
	.align		4
.L_4:
        /*001c*/ 	.word	index@(_Z11kernel_gatePfS_i7unitaryS0_i)
        /*0020*/ 	.word	0x00000014


	//----- nvinfo : EIATTR_FRAME_SIZE
	.align		4
.L_5:
        /*0024*/ 	.byte	0x04, 0x11
        /*0026*/ 	.short	(.L_7 - .L_6)
	.align		4
.L_6:
        /*0028*/ 	.word	index@(_Z11kernel_gatePfS_i7unitaryS0_i)
        /*002c*/ 	.word	0x00000000


	//----- nvinfo : EIATTR_REGCOUNT
	.align		4
.L_7:
        /*0030*/ 	.byte	0x04, 0x2f
        /*0032*/ 	.short	(.L_9 - .L_8)
	.align		4
.L_8:
        /*0034*/ 	.word	index@(_Z11kernel_cnotPfS_iii)
        /*0038*/ 	.word	0x00000014


	//----- nvinfo : EIATTR_FRAME_SIZE
	.align		4
.L_9:
        /*003c*/ 	.byte	0x04, 0x11
        /*003e*/ 	.short	(.L_11 - .L_10)
	.align		4
.L_10:
        /*0040*/ 	.word	index@(_Z11kernel_cnotPfS_iii)
        /*0044*/ 	.word	0x00000000


	//----- nvinfo : EIATTR_MIN_STACK_SIZE
	.align		4
.L_11:
        /*0048*/ 	.byte	0x04, 0x12
        /*004a*/ 	.short	(.L_13 - .L_12)
	.align		4
.L_12:
        /*004c*/ 	.word	index@(_Z11kernel_cnotPfS_iii)
        /*0050*/ 	.word	0x00000000


	//----- nvinfo : EIATTR_MIN_STACK_SIZE
	.align		4
.L_13:
        /*0054*/ 	.byte	0x04, 0x12
        /*0056*/ 	.short	(.L_15 - .L_14)
	.align		4
.L_14:
        /*0058*/ 	.word	index@(_Z11kernel_gatePfS_i7unitaryS0_i)
        /*005c*/ 	.word	0x00000000


	//----- nvinfo : EIATTR_MIN_STACK_SIZE
	.align		4
.L_15:
        /*0060*/ 	.byte	0x04, 0x12
        /*0062*/ 	.short	(.L_17 - .L_16)
	.align		4
.L_16:
        /*0064*/ 	.word	index@(_Z17init_state_vectorPfS_i)
        /*0068*/ 	.word	0x00000000
.L_17:


//--------------------- .nv.compat                --------------------------
	.section	.nv.compat,"",@"SHT_CUDA_COMPAT_INFO"
	.align	4
        /*0000*/ 	.byte	0x02, 0x09, 0x00, 0x00, 0x02, 0x02, 0x01, 0x00, 0x02, 0x05, 0x05, 0x00, 0x03, 0x07, 0x01, 0x01
        /*0010*/ 	.byte	0x02, 0x03, 0x00, 0x00, 0x02, 0x06, 0x01, 0x00, 0x04, 0x0b, 0x08, 0x00, 0x09, 0x00, 0x00, 0x00
        /*0020*/ 	.byte	0x00, 0x00, 0x00, 0x00


//--------------------- .nv.info._Z11kernel_cnotPfS_iii --------------------------
	.section	.nv.info._Z11kernel_cnotPfS_iii,"",@"SHT_CUDA_INFO"
	.sectionflags	@""
	.align	4


	//----- nvinfo : EIATTR_CUDA_API_VERSION
	.align		4
        /*0000*/ 	.byte	0x04, 0x37
        /*0002*/ 	.short	(.L_19 - .L_18)
.L_18:
        /*0004*/ 	.word	0x00000082


	//----- nvinfo : EIATTR_KPARAM_INFO
	.align		4
.L_19:
        /*0008*/ 	.byte	0x04, 0x17
        /*000a*/ 	.short	(.L_21 - .L_20)
.L_20:
        /*000c*/ 	.word	0x00000000
        /*0010*/ 	.short	0x0004
        /*0012*/ 	.short	0x0018
        /*0014*/ 	.byte	0x00, 0xf0, 0x11, 0x00


	//----- nvinfo : EIATTR_KPARAM_INFO
	.align		4
.L_21:
        /*0018*/ 	.byte	0x04, 0x17
        /*001a*/ 	.short	(.L_23 - .L_22)
.L_22:
        /*001c*/ 	.word	0x00000000
        /*0020*/ 	.short	0x0003
        /*0022*/ 	.short	0x0014
        /*0024*/ 	.byte	0x00, 0xf0, 0x11, 0x00


	//----- nvinfo : EIATTR_KPARAM_INFO
	.align		4
.L_23:
        /*0028*/ 	.byte	0x04, 0x17
        /*002a*/ 	.short	(.L_25 - .L_24)
.L_24:
        /*002c*/ 	.word	0x00000000
        /*0030*/ 	.short	0x0002
        /*0032*/ 	.short	0x0010
        /*0034*/ 	.byte	0x00, 0xf0, 0x11, 0x00


	//----- nvinfo : EIATTR_KPARAM_INFO
	.align		4
.L_25:
        /*0038*/ 	.byte	0x04, 0x17
        /*003a*/ 	.short	(.L_27 - .L_26)
.L_26:
        /*003c*/ 	.word	0x00000000
        /*0040*/ 	.short	0x0001
        /*0042*/ 	.short	0x0008
        /*0044*/ 	.byte	0x00, 0xf5, 0x21, 0x00


	//----- nvinfo : EIATTR_KPARAM_INFO
	.align		4
.L_27:
        /*0048*/ 	.byte	0x04, 0x17
        /*004a*/ 	.short	(.L_29 - .L_28)
.L_28:
        /*004c*/ 	.word	0x00000000
        /*0050*/ 	.short	0x0000
        /*0052*/ 	.short	0x0000
        /*0054*/ 	.byte	0x00, 0xf5, 0x21, 0x00


	//----- nvinfo : EIATTR_SPARSE_MMA_MASK
	.align		4
.L_29:
        /*0058*/ 	.byte	0x03, 0x50
        /*005a*/ 	.short	0x0000


	//----- nvinfo : EIATTR_MAXREG_COUNT
	.align		4
        /*005c*/ 	.byte	0x03, 0x1b
        /*005e*/ 	.short	0x00ff


	//----- nvinfo : EIATTR_MERCURY_ISA_VERSION
	.align		4
        /*0060*/ 	.byte	0x03, 0x5f
        /*0062*/ 	.short	0x0101


	//----- nvinfo : EIATTR_VRC_CTA_INIT_COUNT
	.align		4
        /*0064*/ 	.byte	0x02, 0x4a
	.zero		1
	.zero		1


	//----- nvinfo : EIATTR_EXIT_INSTR_OFFSETS
	.align		4
        /*0068*/ 	.byte	0x04, 0x1c
        /*006a*/ 	.short	(.L_31 - .L_30)


	//   ....[0]....
.L_30:
        /*006c*/ 	.word	0x000000c0


	//   ....[1]....
        /*0070*/ 	.word	0x00000450


	//----- nvinfo : EIATTR_CBANK_PARAM_SIZE
	.align		4
.L_31:
        /*0074*/ 	.byte	0x03, 0x19
        /*0076*/ 	.short	0x001c


	//----- nvinfo : EIATTR_PARAM_CBANK
	.align		4
        /*0078*/ 	.byte	0x04, 0x0a
        /*007a*/ 	.short	(.L_33 - .L_32)
	.align		4
.L_32:
        /*007c*/ 	.word	index@(.nv.constant0._Z11kernel_cnotPfS_iii)
        /*0080*/ 	.short	0x0380
        /*0082*/ 	.short	0x001c


	//----- nvinfo : EIATTR_SW_WAR
	.align		4
.L_33:
        /*0084*/ 	.byte	0x04, 0x36
        /*0086*/ 	.short	(.L_35 - .L_34)
.L_34:
        /*0088*/ 	.word	0x00000008
.L_35:


//--------------------- .nv.info._Z11kernel_gatePfS_i7unitaryS0_i --------------------------
	.section	.nv.info._Z11kernel_gatePfS_i7unitaryS0_i,"",@"SHT_CUDA_INFO"
	.sectionflags	@""
	.align	4


	//----- nvinfo : EIATTR_CUDA_API_VERSION
	.align		4
        /*0000*/ 	.byte	0x04, 0x37
        /*0002*/ 	.short	(.L_37 - .L_36)
.L_36:
        /*0004*/ 	.word	0x00000082


	//----- nvinfo : EIATTR_KPARAM_INFO
	.align		4
.L_37:
        /*0008*/ 	.byte	0x04, 0x17
        /*000a*/ 	.short	(.L_39 - .L_38)
.L_38:
        /*000c*/ 	.word	0x00000000
        /*0010*/ 	.short	0x0005
        /*0012*/ 	.short	0x0034
        /*0014*/ 	.byte	0x00, 0xf0, 0x11, 0x00


	//----- nvinfo : EIATTR_KPARAM_INFO
	.align		4
.L_39:
        /*0018*/ 	.byte	0x04, 0x17
        /*001a*/ 	.short	(.L_41 - .L_40)
.L_40:
        /*001c*/ 	.word	0x00000000
        /*0020*/ 	.short	0x0004
        /*0022*/ 	.short	0x0024
        /*0024*/ 	.byte	0x00, 0xf0, 0x41, 0x00


	//----- nvinfo : EIATTR_KPARAM_INFO
	.align		4
.L_41:
        /*0028*/ 	.byte	0x04, 0x17
        /*002a*/ 	.short	(.L_43 - .L_42)
.L_42:
        /*002c*/ 	.word	0x00000000
        /*0030*/ 	.short	0x0003
        /*0032*/ 	.short	0x0014
        /*0034*/ 	.byte	0x00, 0xf0, 0x41, 0x00


	//----- nvinfo : EIATTR_KPARAM_INFO
	.align		4
.L_43:
        /*0038*/ 	.byte	0x04, 0x17
        /*003a*/ 	.short	(.L_45 - .L_44)
.L_44:
        /*003c*/ 	.word	0x00000000
        /*0040*/ 	.short	0x0002
        /*0042*/ 	.short	0x0010
        /*0044*/ 	.byte	0x00, 0xf0, 0x11, 0x00


	//----- nvinfo : EIATTR_KPARAM_INFO
	.align		4
.L_45:
        /*0048*/ 	.byte	0x04, 0x17
        /*004a*/ 	.short	(.L_47 - .L_46)
.L_46:
        /*004c*/ 	.word	0x00000000
        /*0050*/ 	.short	0x0001
        /*0052*/ 	.short	0x0008
        /*0054*/ 	.byte	0x00, 0xf5, 0x21, 0x00


	//----- nvinfo : EIATTR_KPARAM_INFO
	.align		4
.L_47:
        /*0058*/ 	.byte	0x04, 0x17
        /*005a*/ 	.short	(.L_49 - .L_48)
.L_48:
        /*005c*/ 	.word	0x00000000
        /*0060*/ 	.short	0x0000
        /*0062*/ 	.short	0x0000
        /*0064*/ 	.byte	0x00, 0xf5, 0x21, 0x00


	//----- nvinfo : EIATTR_SPARSE_MMA_MASK
	.align		4
.L_49:
        /*0068*/ 	.byte	0x03, 0x50
        /*006a*/ 	.short	0x0000


	//----- nvinfo : EIATTR_MAXREG_COUNT
	.align		4
        /*006c*/ 	.byte	0x03, 0x1b
        /*006e*/ 	.short	0x00ff


	//----- nvinfo : EIATTR_MERCURY_ISA_VERSION
	.align		4
        /*0070*/ 	.byte	0x03, 0x5f
        /*0072*/ 	.short	0x0101


	//----- nvinfo : EIATTR_VRC_CTA_INIT_COUNT
	.align		4
        /*0074*/ 	.byte	0x02, 0x4a
	.zero		1
	.zero		1


	//----- nvinfo : EIATTR_EXIT_INSTR_OFFSETS
	.align		4
        /*0078*/ 	.byte	0x04, 0x1c
        /*007a*/ 	.short	(.L_51 - .L_50)


	//   ....[0]....
.L_50:
        /*007c*/ 	.word	0x000000c0


	//   ....[1]....
        /*0080*/ 	.word	0x00000450


	//----- nvinfo : EIATTR_CBANK_PARAM_SIZE
	.align		4
.L_51:
        /*0084*/ 	.byte	0x03, 0x19
        /*0086*/ 	.short	0x0038


	//----- nvinfo : EIATTR_PARAM_CBANK
	.align		4
        /*0088*/ 	.byte	0x04, 0x0a
        /*008a*/ 	.short	(.L_53 - .L_52)
	.align		4
.L_52:
        /*008c*/ 	.word	index@(.nv.constant0._Z11kernel_gatePfS_i7unitaryS0_i)
        /*0090*/ 	.short	0x0380
        /*0092*/ 	.short	0x0038


	//----- nvinfo : EIATTR_SW_WAR
	.align		4
.L_53:
        /*0094*/ 	.byte	0x04, 0x36
        /*0096*/ 	.short	(.L_55 - .L_54)
.L_54:
        /*0098*/ 	.word	0x00000008
.L_55:


//--------------------- .nv.info._Z17init_state_vectorPfS_i --------------------------
	.section	.nv.info._Z17init_state_vectorPfS_i,"",@"SHT_CUDA_INFO"
	.sectionflags	@""
	.align	4


	//----- nvinfo : EIATTR_CUDA_API_VERSION
	.align		4
        /*0000*/ 	.byte	0x04, 0x37
        /*0002*/ 	.short	(.L_57 - .L_56)
.L_56:
        /*0004*/ 	.word	0x00000082


	//----- nvinfo : EIATTR_KPARAM_INFO
	.align		4
.L_57:
        /*0008*/ 	.byte	0x04, 0x17
        /*000a*/ 	.short	(.L_59 - .L_58)
.L_58:
        /*000c*/ 	.word	0x00000000
        /*0010*/ 	.short	0x0002
        /*0012*/ 	.short	0x0010
        /*0014*/ 	.byte	0x00, 0xf0, 0x11, 0x00


	//----- nvinfo : EIATTR_KPARAM_INFO
	.align		4
.L_59:
        /*0018*/ 	.byte	0x04, 0x17
        /*001a*/ 	.short	(.L_61 - .L_60)
.L_60:
        /*001c*/ 	.word	0x00000000
        /*0020*/ 	.short	0x0001
        /*0022*/ 	.short	0x0008
        /*0024*/ 	.byte	0x00, 0xf5, 0x21, 0x00


	//----- nvinfo : EIATTR_KPARAM_INFO
	.align		4
.L_61:
        /*0028*/ 	.byte	0x04, 0x17
        /*002a*/ 	.short	(.L_63 - .L_62)
.L_62:
        /*002c*/ 	.word	0x00000000
        /*0030*/ 	.short	0x0000
        /*0032*/ 	.short	0x0000
        /*0034*/ 	.byte	0x00, 0xf5, 0x21, 0x00


	//----- nvinfo : EIATTR_SPARSE_MMA_MASK
	.align		4
.L_63:
        /*0038*/ 	.byte	0x03, 0x50
        /*003a*/ 	.short	0x0000


	//----- nvinfo : EIATTR_MAXREG_COUNT
	.align		4
        /*003c*/ 	.byte	0x03, 0x1b
        /*003e*/ 	.short	0x00ff


	//----- nvinfo : EIATTR_MERCURY_ISA_VERSION
	.align		4
        /*0040*/ 	.byte	0x03, 0x5f
        /*0042*/ 	.short	0x0101


	//----- nvinfo : EIATTR_VRC_CTA_INIT_COUNT
	.align		4
        /*0044*/ 	.byte	0x02, 0x4a
	.zero		1
	.zero		1


	//----- nvinfo : EIATTR_EXIT_INSTR_OFFSETS
	.align		4
        /*0048*/ 	.byte	0x04, 0x1c
        /*004a*/ 	.short	(.L_65 - .L_64)


	//   ....[0]....
.L_64:
        /*004c*/ 	.word	0x000000b0


	//   ....[1]....
        /*0050*/ 	.word	0x00000180


	//----- nvinfo : EIATTR_CBANK_PARAM_SIZE
	.align		4
.L_65:
        /*0054*/ 	.byte	0x03, 0x19
        /*0056*/ 	.short	0x0014


	//----- nvinfo : EIATTR_PARAM_CBANK
	.align		4
        /*0058*/ 	.byte	0x04, 0x0a
        /*005a*/ 	.short	(.L_67 - .L_66)
	.align		4
.L_66:
        /*005c*/ 	.word	index@(.nv.constant0._Z17init_state_vectorPfS_i)
        /*0060*/ 	.short	0x0380
        /*0062*/ 	.short	0x0014


	//----- nvinfo : EIATTR_SW_WAR
	.align		4
.L_67:
        /*0064*/ 	.byte	0x04, 0x36
        /*0066*/ 	.short	(.L_69 - .L_68)
.L_68:
        /*0068*/ 	.word	0x00000008
.L_69:


//--------------------- .nv.callgraph             --------------------------
	.section	.nv.callgraph,"",@"SHT_CUDA_CALLGRAPH"
	.align	4
	.sectionentsize	8
	.align		4
        /*0000*/ 	.word	0x00000000
	.align		4
        /*0004*/ 	.word	0xffffffff
	.align		4
        /*0008*/ 	.word	0x00000000
	.align		4
        /*000c*/ 	.word	0xfffffffe
	.align		4
        /*0010*/ 	.word	0x00000000
	.align		4
        /*0014*/ 	.word	0xfffffffd
	.align		4
        /*0018*/ 	.word	0x00000000
	.align		4
        /*001c*/ 	.word	0xfffffffc


//--------------------- .text._Z11kernel_cnotPfS_iii --------------------------
	.section	.text._Z11kernel_cnotPfS_iii,"ax",@progbits
	.align	128
        .global         _Z11kernel_cnotPfS_iii
        .type           _Z11kernel_cnotPfS_iii,@function
        .size           _Z11kernel_cnotPfS_iii,(.L_x_3 - _Z11kernel_cnotPfS_iii)
        .other          _Z11kernel_cnotPfS_iii,@"STO_CUDA_ENTRY STV_DEFAULT"
_Z11kernel_cnotPfS_iii:
.text._Z11kernel_cnotPfS_iii:
[----:B------:R-:W-:Y:S01]  /*0000*/  LDC R1, c[0x0][0x37c] ;  /* 0x0000df00ff017b82 */ /* 0x000fe20000000800 */
[----:B------:R-:W0:Y:S07]  /*0010*/  S2R R3, SR_TID.X ;  /* 0x0000000000037919 */ /* 0x000e2e0000002100 */
[----:B------:R-:W0:Y:S01]  /*0020*/  S2UR UR5, SR_CTAID.X ;  /* 0x00000000000579c3 */ /* 0x000e220000002500 */
[----:B------:R-:W1:Y:S07]  /*0030*/  LDCU UR4, c[0x0][0x390] ;  /* 0x00007200ff0477ac */ /* 0x000e6e0008000800 */
[----:B------:R-:W0:Y:S01]  /*0040*/  LDC R0, c[0x0][0x360] ;  /* 0x0000d800ff007b82 */ /* 0x000e220000000800 */
[----:B-1----:R-:W-:Y:S01]  /*0050*/  UIADD3 UR4, UPT, UPT, UR4, -0x2, URZ ;  /* 0xfffffffe04047890 */ /* 0x002fe2000fffe0ff */
[----:B0-----:R-:W-:-:S05]  /*0060*/  IMAD R0, R0, UR5, R3 ;  /* 0x0000000500007c24 */ /* 0x001fca000f8e0203 */
[----:B------:R-:W-:-:S04]  /*0070*/  SHF.R.S32.HI R3, RZ, 0x1f, R0 ;  /* 0x0000001fff037819 */ /* 0x000fc80000011400 */
[--C-:B------:R-:W-:Y:S02]  /*0080*/  SHF.R.U64 R2, R0, UR4, R3.reuse ;  /* 0x0000000400027c19 */ /* 0x100fe40008001203 */
[----:B------:R-:W-:Y:S02]  /*0090*/  SHF.R.U32.HI R4, RZ, UR4, R3 ;  /* 0x00000004ff047c19 */ /* 0x000fe40008011603 */
[----:B------:R-:W-:-:S04]  /*00a0*/  ISETP.NE.U32.AND P0, PT, R2, RZ, PT ;  /* 0x000000ff0200720c */ /* 0x000fc80003f05070 */
[----:B------:R-:W-:-:S13]  /*00b0*/  ISETP.NE.AND.EX P0, PT, R4, RZ, PT, P0 ;  /* 0x000000ff0400720c */ /* 0x000fda0003f05300 */
[----:B------:R-:W-:Y:S05]  /*00c0*/  @P0 EXIT ;  /* 0x000000000000094d */ /* 0x000fea0003800000 */
[----:B------:R-:W0:Y:S01]  /*00d0*/  LDCU UR11, c[0x0][0x394] ;  /* 0x00007280ff0b77ac */ /* 0x000e220008000800 */
[----:B------:R-:W-:Y:S01]  /*00e0*/  IMAD.MOV.U32 R8, RZ, RZ, 0x1 ;  /* 0x00000001ff087424 */ /* 0x000fe200078e00ff */
[----:B------:R-:W1:Y:S01]  /*00f0*/  LDCU UR12, c[0x0][0x398] ;  /* 0x00007300ff0c77ac */ /* 0x000e620008000800 */
[----:B------:R-:W-:Y:S01]  /*0100*/  UMOV UR5, 0xffffffff ;  /* 0xffffffff00057882 */ /* 0x000fe20000000000 */
[----:B------:R-:W2:Y:S02]  /*0110*/  LDCU.128 UR16, c[0x0][0x380] ;  /* 0x00007000ff1077ac */ /* 0x000ea40008000c00 */
[----:B0-----:R-:W-:Y:S01]  /*0120*/  SHF.L.U64.HI R2, R8, UR11, RZ ;  /* 0x0000000b08027c19 */ /* 0x001fe200080102ff */
[----:B-1----:R-:W-:Y:S02]  /*0130*/  UISETP.LT.AND UP1, UPT, UR11, UR12, UPT ;  /* 0x0000000c0b00728c */ /* 0x002fe4000bf21270 */
[----:B------:R-:W-:Y:S02]  /*0140*/  UISETP.LT.AND UP0, UPT, UR11, UR12, UPT ;  /* 0x0000000c0b00728c */ /* 0x000fe4000bf01270 */
[----:B------:R-:W-:-:S02]  /*0150*/  USEL UR4, UR11, UR12, !UP1 ;  /* 0x0000000c0b047287 */ /* 0x000fc4000c800000 */
[----:B------:R-:W-:Y:S02]  /*0160*/  USEL UR6, UR11, UR12, UP0 ;  /* 0x0000000c0b067287 */ /* 0x000fe40008000000 */
[----:B------:R-:W-:Y:S02]  /*0170*/  UIADD3 UR7, UPT, UPT, UR4, -0x1, URZ ;  /* 0xffffffff04077890 */ /* 0x000fe4000fffe0ff */
[----:B------:R-:W-:Y:S02]  /*0180*/  USHF.L.U64.HI UR8, UR5, UR6, 0xffffffff ;  /* 0xffffffff05087499 */ /* 0x000fe40008010206 */
[----:B------:R-:W-:Y:S02]  /*0190*/  USHF.L.U64.HI UR10, UR5, UR7, 0xffffffff ;  /* 0xffffffff050a7499 */ /* 0x000fe40008010207 */
[----:B------:R-:W-:Y:S02]  /*01a0*/  USHF.L.U32 UR9, UR5, UR7, URZ ;  /* 0x0000000705097299 */ /* 0x000fe400080006ff */
[----:B------:R-:W-:Y:S01]  /*01b0*/  UIADD3 UR4, UPT, UPT, UR4, 0x1, URZ ;  /* 0x0000000104047890 */ /* 0x000fe2000fffe0ff */
[----:B------:R-:W-:Y:S01]  /*01c0*/  LOP3.LUT R5, R2, UR8, R3, 0xf2, !PT ;  /* 0x0000000802057c12 */ /* 0x000fe2000f8ef203 */
[----:B------:R-:W-:Y:S01]  /*01d0*/  UIADD3 UR8, UPT, UPT, UR6, 0x1, URZ ;  /* 0x0000000106087890 */ /* 0x000fe2000fffe0ff */
[----:B------:R-:W-:Y:S01]  /*01e0*/  LOP3.LUT R7, R3, UR10, RZ, 0x30, !PT ;  /* 0x0000000a03077c12 */ /* 0x000fe2000f8e30ff */
[----:B------:R-:W-:Y:S01]  /*01f0*/  USHF.L.U32 UR5, UR5, UR6, URZ ;  /* 0x0000000605057299 */ /* 0x000fe200080006ff */
[----:B------:R-:W-:-:S02]  /*0200*/  LOP3.LUT R4, R0, UR9, RZ, 0x30, !PT ;  /* 0x0000000900047c12 */ /* 0x000fc4000f8e30ff */
[----:B------:R-:W-:Y:S02]  /*0210*/  SHF.R.S32.HI R2, RZ, UR7, R0 ;  /* 0x00000007ff027c19 */ /* 0x000fe40008011400 */
[--C-:B------:R-:W-:Y:S02]  /*0220*/  SHF.R.U64 R4, R4, UR6, R7.reuse ;  /* 0x0000000604047c19 */ /* 0x100fe40008001207 */
[----:B------:R-:W-:Y:S02]  /*0230*/  SHF.R.U32.HI R7, RZ, UR6, R7 ;  /* 0x00000006ff077c19 */ /* 0x000fe40008011607 */
[----:B------:R-:W-:Y:S02]  /*0240*/  SHF.L.U32 R3, R8, UR11, RZ ;  /* 0x0000000b08037c19 */ /* 0x000fe400080006ff */
[----:B------:R-:W-:Y:S02]  /*0250*/  SHF.L.U32 R2, R2, UR4, RZ ;  /* 0x0000000402027c19 */ /* 0x000fe400080006ff */
[----:B------:R-:W-:-:S02]  /*0260*/  SHF.L.U64.HI R6, R4, UR8, R7 ;  /* 0x0000000804067c19 */ /* 0x000fc40008010207 */
[----:B------:R-:W-:Y:S01]  /*0270*/  LOP3.LUT R3, R3, UR5, R0, 0xf2, !PT ;  /* 0x0000000503037c12 */ /* 0x000fe2000f8ef200 */
[----:B------:R-:W0:Y:S01]  /*0280*/  LDCU.64 UR4, c[0x0][0x358] ;  /* 0x00006b00ff0477ac */ /* 0x000e220008000a00 */
[----:B------:R-:W-:Y:S02]  /*0290*/  SHF.L.U32 R4, R4, UR8, RZ ;  /* 0x0000000804047c19 */ /* 0x000fe400080006ff */
[--C-:B------:R-:W-:Y:S02]  /*02a0*/  SHF.R.S32.HI R0, RZ, 0x1f, R2.reuse ;  /* 0x0000001fff007819 */ /* 0x100fe40000011402 */
[----:B------:R-:W-:Y:S02]  /*02b0*/  LOP3.LUT R4, R4, R3, R2, 0xfe, !PT ;  /* 0x0000000304047212 */ /* 0x000fe400078efe02 */
[----:B------:R-:W-:Y:S02]  /*02c0*/  LOP3.LUT R3, R6, R5, R0, 0xfe, !PT ;  /* 0x0000000506037212 */ /* 0x000fe400078efe00 */
[----:B------:R-:W-:-:S02]  /*02d0*/  SHF.L.U32 R5, R8, UR12, RZ ;  /* 0x0000000c08057c19 */ /* 0x000fc400080006ff */
[----:B------:R-:W-:Y:S01]  /*02e0*/  SHF.L.U64.HI R2, R8, UR12, RZ ;  /* 0x0000000c08027c19 */ /* 0x000fe200080102ff */
[C---:B------:R-:W-:Y:S01]  /*02f0*/  IMAD.SHL.U32 R8, R4.reuse, 0x4, RZ ;  /* 0x0000000404087824 */ /* 0x040fe200078e00ff */
[C---:B------:R-:W-:Y:S02]  /*0300*/  LOP3.LUT R5, R4.reuse, R5, RZ, 0xfc, !PT ;  /* 0x0000000504057212 */ /* 0x040fe400078efcff */
[----:B------:R-:W-:Y:S02]  /*0310*/  SHF.L.U64.HI R0, R4, 0x2, R3 ;  /* 0x0000000204007819 */ /* 0x000fe40000010203 */
[----:B------:R-:W-:Y:S01]  /*0320*/  LOP3.LUT R2, R3, R2, RZ, 0xfc, !PT ;  /* 0x0000000203027212 */ /* 0x000fe200078efcff */
[C---:B------:R-:W-:Y:S01]  /*0330*/  IMAD.SHL.U32 R4, R5.reuse, 0x4, RZ ;  /* 0x0000000405047824 */ /* 0x040fe200078e00ff */
[----:B--2---:R-:W-:Y:S02]  /*0340*/  IADD3 R6, P2, PT, R8, UR16, RZ ;  /* 0x0000001008067c10 */ /* 0x004fe4000ff5e0ff */
[----:B------:R-:W-:-:S02]  /*0350*/  SHF.L.U64.HI R5, R5, 0x2, R2 ;  /* 0x0000000205057819 */ /* 0x000fc40000010202 */
[C---:B------:R-:W-:Y:S02]  /*0360*/  IADD3 R2, P0, PT, R4.reuse, UR16, RZ ;  /* 0x0000001004027c10 */ /* 0x040fe4000ff1e0ff */
[----:B------:R-:W-:Y:S02]  /*0370*/  IADD3 R4, P1, PT, R4, UR18, RZ ;  /* 0x0000001204047c10 */ /* 0x000fe4000ff3e0ff */
[----:B------:R-:W-:Y:S02]  /*0380*/  IADD3 R8, P3, PT, R8, UR18, RZ ;  /* 0x0000001208087c10 */ /* 0x000fe4000ff7e0ff */
[C---:B------:R-:W-:Y:S02]  /*0390*/  IADD3.X R3, PT, PT, R5.reuse, UR17, RZ, P0, !PT ;  /* 0x0000001105037c10 */ /* 0x040fe400087fe4ff */
[C---:B------:R-:W-:Y:S02]  /*03a0*/  IADD3.X R7, PT, PT, R0.reuse, UR17, RZ, P2, !PT ;  /* 0x0000001100077c10 */ /* 0x040fe400097fe4ff */
[----:B------:R-:W-:Y:S01]  /*03b0*/  IADD3.X R5, PT, PT, R5, UR19, RZ, P1, !PT ;  /* 0x0000001305057c10 */ /* 0x000fe20008ffe4ff */
[----:B0-----:R-:W2:Y:S01]  /*03c0*/  LDG.E R11, desc[UR4][R2.64] ;  /* 0x00000004020b7981 */ /* 0x001ea2000c1e1900 */
[----:B------:R-:W-:-:S03]  /*03d0*/  IADD3.X R9, PT, PT, R0, UR19, RZ, P3, !PT ;  /* 0x0000001300097c10 */ /* 0x000fc60009ffe4ff */
[----:B------:R-:W3:Y:S04]  /*03e0*/  LDG.E R15, desc[UR4][R6.64] ;  /* 0x00000004060f7981 */ /* 0x000ee8000c1e1900 */
[----:B------:R-:W4:Y:S04]  /*03f0*/  LDG.E R13, desc[UR4][R4.64] ;  /* 0x00000004040d7981 */ /* 0x000f28000c1e1900 */
[----:B------:R-:W5:Y:S04]  /*0400*/  LDG.E R17, desc[UR4][R8.64] ;  /* 0x0000000408117981 */ /* 0x000f68000c1e1900 */
[----:B--2---:R-:W-:Y:S04]  /*0410*/  STG.E desc[UR4][R6.64], R11 ;  /* 0x0000000b06007986 */ /* 0x004fe8000c101904 */
[----:B---3--:R-:W-:Y:S04]  /*0420*/  STG.E desc[UR4][R2.64], R15 ;  /* 0x0000000f02007986 */ /* 0x008fe8000c101904 */
[----:B----4-:R-:W-:Y:S04]  /*0430*/  STG.E desc[UR4][R8.64], R13 ;  /* 0x0000000d08007986 */ /* 0x010fe8000c101904 */
[----:B-----5:R-:W-:Y:S01]  /*0440*/  STG.E desc[UR4][R4.64], R17 ;  /* 0x0000001104007986 */ /* 0x020fe2000c101904 */
[----:B------:R-:W-:Y:S05]  /*0450*/  EXIT ;  /* 0x000000000000794d */ /* 0x000fea0003800000 */
.L_x_0:
[----:B------:R-:W-:-:S00]  /*0460*/  BRA `(.L_x_0) ;  /* 0xfffffffc00fc7947 */ /* 0x000fc0000383ffff */
[----:B------:R-:W-:-:S00]  /*0470*/  NOP ;  /* 0x0000000000007918 */ /* 0x000fc00000000000 */
        /* <DEDUP_REMOVED lines=8> */
.L_x_3:


//--------------------- .text._Z11kernel_gatePfS_i7unitaryS0_i --------------------------
	.section	.text._Z11kernel_gatePfS_i7unitaryS0_i,"ax",@progbits
	.align	128
        .global         _Z11kernel_gatePfS_i7unitaryS0_i
        .type           _Z11kernel_gatePfS_i7unitaryS0_i,@function
        .size           _Z11kernel_gatePfS_i7unitaryS0_i,(.L_x_4 - _Z11kernel_gatePfS_i7unitaryS0_i)
        .other          _Z11kernel_gatePfS_i7unitaryS0_i,@"STO_CUDA_ENTRY STV_DEFAULT"
_Z11kernel_gatePfS_i7unitaryS0_i:
.text._Z11kernel_gatePfS_i7unitaryS0_i:
        /* <DEDUP_REMOVED lines=13> */
[----:B------:R-:W0:Y:S01]  /*00d0*/  LDCU.64 UR10, c[0x0][0x3b0] ;  /* 0x00007600ff0a77ac */ /* 0x000e220008000a00 */
[----:B------:R-:W1:Y:S01]  /*00e0*/  LDCU.128 UR12, c[0x0][0x380] ;  /* 0x00007000ff0c77ac */ /* 0x000e620008000c00 */
[----:B------:R-:W-:Y:S01]  /*00f0*/  UMOV UR4, 0xffffffff ;  /* 0xffffffff00047882 */ /* 0x000fe20000000000 */
[----:B------:R-:W2:Y:S01]  /*0100*/  LDCU.64 UR6, c[0x0][0x358] ;  /* 0x00006b00ff0677ac */ /* 0x000ea20008000a00 */
[----:B0-----:R-:W-:Y:S02]  /*0110*/  UIADD3 UR5, UPT, UPT, UR11, 0x1, URZ ;  /* 0x000000010b057890 */ /* 0x001fe4000fffe0ff */
[----:B------:R-:W-:Y:S01]  /*0120*/  SHF.R.S32.HI R2, RZ, UR11, R0 ;  /* 0x0000000bff027c19 */ /* 0x000fe20008011400 */
[----:B------:R-:W-:Y:S02]  /*0130*/  USHF.L.U32 UR8, UR4, UR11, URZ ;  /* 0x0000000b04087299 */ /* 0x000fe400080006ff */
[----:B------:R-:W-:Y:S01]  /*0140*/  USHF.L.U64.HI UR4, UR4, UR11, 0xffffffff ;  /* 0xffffffff04047499 */ /* 0x000fe2000801020b */
[----:B------:R-:W-:Y:S01]  /*0150*/  SHF.L.U32 R3, R2, UR5, RZ ;  /* 0x0000000502037c19 */ /* 0x000fe200080006ff */
[----:B------:R-:W-:-:S03]  /*0160*/  UMOV UR5, 0x1 ;  /* 0x0000000100057882 */ /* 0x000fc60000000000 */
[----:B------:R-:W-:Y:S02]  /*0170*/  SHF.R.S32.HI R2, RZ, 0x1f, R3 ;  /* 0x0000001fff027819 */ /* 0x000fe40000011403 */
[----:B------:R-:W-:Y:S01]  /*0180*/  LOP3.LUT R0, R3, UR8, R0, 0xf2, !PT ;  /* 0x0000000803007c12 */ /* 0x000fe2000f8ef200 */
[----:B------:R-:W-:Y:S01]  /*0190*/  USHF.L.U32 UR8, UR5, UR11, URZ ;  /* 0x0000000b05087299 */ /* 0x000fe200080006ff */
[----:B------:R-:W-:Y:S01]  /*01a0*/  LOP3.LUT R3, R2, UR4, R5, 0xf2, !PT ;  /* 0x0000000402037c12 */ /* 0x000fe2000f8ef205 */
[----:B------:R-:W-:Y:S02]  /*01b0*/  USHF.L.U64.HI UR4, UR5, UR11, URZ ;  /* 0x0000000b05047299 */ /* 0x000fe400080102ff */
[C---:B------:R-:W-:Y:S02]  /*01c0*/  IMAD.SHL.U32 R2, R0.reuse, 0x4, RZ ;  /* 0x0000000400027824 */ /* 0x040fe400078e00ff */
[C---:B------:R-:W-:Y:S02]  /*01d0*/  LOP3.LUT R5, R0.reuse, UR8, RZ, 0xfc, !PT ;  /* 0x0000000800057c12 */ /* 0x040fe4000f8efcff */
[----:B------:R-:W-:-:S02]  /*01e0*/  SHF.L.U64.HI R0, R0, 0x2, R3 ;  /* 0x0000000200007819 */ /* 0x000fc40000010203 */
[C---:B-1----:R-:W-:Y:S01]  /*01f0*/  IADD3 R6, P1, PT, R2.reuse, UR14, RZ ;  /* 0x0000000e02067c10 */ /* 0x042fe2000ff3e0ff */
[----:B------:R-:W-:Y:S01]  /*0200*/  IMAD.SHL.U32 R4, R5, 0x4, RZ ;  /* 0x0000000405047824 */ /* 0x000fe200078e00ff */
[----:B------:R-:W-:Y:S01]  /*0210*/  LOP3.LUT R8, R3, UR4, RZ, 0xfc, !PT ;  /* 0x0000000403087c12 */ /* 0x000fe2000f8efcff */
[----:B------:R-:W0:Y:S01]  /*0220*/  LDCU UR4, c[0x0][0x394] ;  /* 0x00007280ff0477ac */ /* 0x000e220008000800 */
[----:B------:R-:W-:Y:S02]  /*0230*/  IADD3 R2, P0, PT, R2, UR12, RZ ;  /* 0x0000000c02027c10 */ /* 0x000fe4000ff1e0ff */
[----:B------:R-:W-:Y:S01]  /*0240*/  IADD3.X R7, PT, PT, R0, UR15, RZ, P1, !PT ;  /* 0x0000000f00077c10 */ /* 0x000fe20008ffe4ff */
[----:B------:R-:W1:Y:S01]  /*0250*/  LDCU.64 UR8, c[0x0][0x398] ;  /* 0x00007300ff0877ac */ /* 0x000e620008000a00 */
[----:B------:R-:W-:Y:S02]  /*0260*/  SHF.L.U64.HI R5, R5, 0x2, R8 ;  /* 0x0000000205057819 */ /* 0x000fe40000010208 */
[----:B------:R-:W-:Y:S01]  /*0270*/  IADD3 R8, P1, PT, R4, UR12, RZ ;  /* 0x0000000c04087c10 */ /* 0x000fe2000ff3e0ff */
[----:B--2---:R-:W2:Y:S01]  /*0280*/  LDG.E R10, desc[UR6][R6.64] ;  /* 0x00000006060a7981 */ /* 0x004ea2000c1e1900 */
[----:B------:R-:W-:-:S02]  /*0290*/  IADD3.X R3, PT, PT, R0, UR13, RZ, P0, !PT ;  /* 0x0000000d00037c10 */ /* 0x000fc400087fe4ff */
[----:B------:R-:W-:Y:S02]  /*02a0*/  IADD3 R4, P0, PT, R4, UR14, RZ ;  /* 0x0000000e04047c10 */ /* 0x000fe4000ff1e0ff */
[C---:B------:R-:W-:Y:S01]  /*02b0*/  IADD3.X R9, PT, PT, R5.reuse, UR13, RZ, P1, !PT ;  /* 0x0000000d05097c10 */ /* 0x040fe20008ffe4ff */
[----:B------:R-:W3:Y:S01]  /*02c0*/  LDG.E R0, desc[UR6][R2.64] ;  /* 0x0000000602007981 */ /* 0x000ee2000c1e1900 */
[----:B------:R-:W-:Y:S01]  /*02d0*/  IADD3.X R5, PT, PT, R5, UR15, RZ, P0, !PT ;  /* 0x0000000f05057c10 */ /* 0x000fe200087fe4ff */
[----:B------:R-:W2:Y:S02]  /*02e0*/  LDCU.128 UR12, c[0x0][0x3a0] ;  /* 0x00007400ff0c77ac */ /* 0x000ea40008000c00 */
[----:B------:R-:W4:Y:S04]  /*02f0*/  LDG.E R12, desc[UR6][R8.64] ;  /* 0x00000006080c7981 */ /* 0x000f28000c1e1900 */
[----:B------:R-:W5:Y:S01]  /*0300*/  LDG.E R14, desc[UR6][R4.64] ;  /* 0x00000006040e7981 */ /* 0x000f62000c1e1900 */
[C---:B--2---:R-:W-:Y:S01]  /*0310*/  FMUL R11, R10.reuse, UR13 ;  /* 0x0000000d0a0b7c20 */ /* 0x044fe20008400000 */
[C---:B------:R-:W-:Y:S01]  /*0320*/  FMUL R15, R10.reuse, UR15 ;  /* 0x0000000f0a0f7c20 */ /* 0x040fe20008400000 */
[C---:B0-----:R-:W-:Y:S01]  /*0330*/  FMUL R13, R10.reuse, UR4 ;  /* 0x000000040a0d7c20 */ /* 0x041fe20008400000 */
[----:B-1----:R-:W-:Y:S01]  /*0340*/  FMUL R17, R10, UR9 ;  /* 0x000000090a117c20 */ /* 0x002fe20008400000 */
[C---:B---3--:R-:W-:Y:S01]  /*0350*/  FFMA R11, R0.reuse, UR4, -R11 ;  /* 0x00000004000b7c23 */ /* 0x048fe2000800080b */
[C---:B------:R-:W-:Y:S01]  /*0360*/  FFMA R15, R0.reuse, UR9, -R15 ;  /* 0x00000009000f7c23 */ /* 0x040fe2000800080f */
[C---:B------:R-:W-:Y:S01]  /*0370*/  FFMA R13, R0.reuse, UR13, R13 ;  /* 0x0000000d000d7c23 */ /* 0x040fe2000800000d */
[----:B------:R-:W-:Y:S01]  /*0380*/  FFMA R17, R0, UR15, R17 ;  /* 0x0000000f00117c23 */ /* 0x000fe20008000011 */
[C---:B----4-:R-:W-:Y:S01]  /*0390*/  FFMA R11, R12.reuse, UR8, R11 ;  /* 0x000000080c0b7c23 */ /* 0x050fe2000800000b */
[C---:B------:R-:W-:Y:S01]  /*03a0*/  FFMA R15, R12.reuse, UR12, R15 ;  /* 0x0000000c0c0f7c23 */ /* 0x040fe2000800000f */
[C---:B------:R-:W-:Y:S01]  /*03b0*/  FFMA R13, R12.reuse, UR14, R13 ;  /* 0x0000000e0c0d7c23 */ /* 0x040fe2000800000d */
[----:B------:R-:W-:Y:S01]  /*03c0*/  FFMA R17, R12, UR10, R17 ;  /* 0x0000000a0c117c23 */ /* 0x000fe20008000011 */
[C---:B-----5:R-:W-:Y:S01]  /*03d0*/  FFMA R11, -R14.reuse, UR14, R11 ;  /* 0x0000000e0e0b7c23 */ /* 0x060fe2000800010b */
[C---:B------:R-:W-:Y:S01]  /*03e0*/  FFMA R15, -R14.reuse, UR10, R15 ;  /* 0x0000000a0e0f7c23 */ /* 0x040fe2000800010f */
[C---:B------:R-:W-:Y:S01]  /*03f0*/  FFMA R13, R14.reuse, UR8, R13 ;  /* 0x000000080e0d7c23 */ /* 0x040fe2000800000d */
[----:B------:R-:W-:-:S02]  /*0400*/  FFMA R17, R14, UR12, R17 ;  /* 0x0000000c0e117c23 */ /* 0x000fc40008000011 */
[----:B------:R-:W-:Y:S04]  /*0410*/  STG.E desc[UR6][R2.64], R11 ;  /* 0x0000000b02007986 */ /* 0x000fe8000c101906 */
[----:B------:R-:W-:Y:S04]  /*0420*/  STG.E desc[UR6][R8.64], R15 ;  /* 0x0000000f08007986 */ /* 0x000fe8000c101906 */
[----:B------:R-:W-:Y:S04]  /*0430*/  STG.E desc[UR6][R6.64], R13 ;  /* 0x0000000d06007986 */ /* 0x000fe8000c101906 */
[----:B------:R-:W-:Y:S01]  /*0440*/  STG.E desc[UR6][R4.64], R17 ;  /* 0x0000001104007986 */ /* 0x000fe2000c101906 */
[----:B------:R-:W-:Y:S05]  /*0450*/  EXIT ;  /* 0x000000000000794d */ /* 0x000fea0003800000 */
.L_x_1:
        /* <DEDUP_REMOVED lines=10> */
.L_x_4:


//--------------------- .text._Z17init_state_vectorPfS_i --------------------------
	.section	.text._Z17init_state_vectorPfS_i,"ax",@progbits
	.align	128
        .global         _Z17init_state_vectorPfS_i
        .type           _Z17init_state_vectorPfS_i,@function
        .size           _Z17init_state_vectorPfS_i,(.L_x_5 - _Z17init_state_vectorPfS_i)
        .other          _Z17init_state_vectorPfS_i,@"STO_CUDA_ENTRY STV_DEFAULT"
_Z17init_state_vectorPfS_i:
.text._Z17init_state_vectorPfS_i:
[----:B------:R-:W-:Y:S01]  /*0000*/  LDC R1, c[0x0][0x37c] ;  /* 0x0000df00ff017b82 */ /* 0x000fe20000000800 */
[----:B------:R-:W0:Y:S07]  /*0010*/  S2R R3, SR_TID.X ;  /* 0x0000000000037919 */ /* 0x000e2e0000002100 */
[----:B------:R-:W0:Y:S01]  /*0020*/  S2UR UR4, SR_CTAID.X ;  /* 0x00000000000479c3 */ /* 0x000e220000002500 */
[----:B------:R-:W1:Y:S07]  /*0030*/  LDCU UR5, c[0x0][0x390] ;  /* 0x00007200ff0577ac */ /* 0x000e6e0008000800 */
[----:B------:R-:W0:Y:S02]  /*0040*/  LDC R0, c[0x0][0x360] ;  /* 0x0000d800ff007b82 */ /* 0x000e240000000800 */
[----:B0-----:R-:W-:-:S05]  /*0050*/  IMAD R0, R0, UR4, R3 ;  /* 0x0000000400007c24 */ /* 0x001fca000f8e0203 */
[----:B------:R-:W-:-:S04]  /*0060*/  SHF.R.S32.HI R3, RZ, 0x1f, R0 ;  /* 0x0000001fff037819 */ /* 0x000fc80000011400 */
[--C-:B-1----:R-:W-:Y:S02]  /*0070*/  SHF.R.U64 R2, R0, UR5, R3.reuse ;  /* 0x0000000500027c19 */ /* 0x102fe40008001203 */
[----:B------:R-:W-:Y:S02]  /*0080*/  SHF.R.U32.HI R4, RZ, UR5, R3 ;  /* 0x00000005ff047c19 */ /* 0x000fe40008011603 */
[----:B------:R-:W-:-:S04]  /*0090*/  ISETP.NE.U32.AND P0, PT, R2, RZ, PT ;  /* 0x000000ff0200720c */ /* 0x000fc80003f05070 */
[----:B------:R-:W-:-:S13]  /*00a0*/  ISETP.NE.AND.EX P0, PT, R4, RZ, PT, P0 ;  /* 0x000000ff0400720c */ /* 0x000fda0003f05300 */
[----:B------:R-:W-:Y:S05]  /*00b0*/  @P0 EXIT ;  /* 0x000000000000094d */ /* 0x000fea0003800000 */
[----:B------:R-:W0:Y:S01]  /*00c0*/  LDCU.128 UR8, c[0x0][0x380] ;  /* 0x00007000ff0877ac */ /* 0x000e220008000c00 */
[C---:B------:R-:W-:Y:S01]  /*00d0*/  IMAD.SHL.U32 R4, R0.reuse, 0x4, RZ ;  /* 0x0000000400047824 */ /* 0x040fe200078e00ff */
[C---:B------:R-:W-:Y:S01]  /*00e0*/  SHF.L.U64.HI R5, R0.reuse, 0x2, R3 ;  /* 0x0000000200057819 */ /* 0x040fe20000010203 */
[----:B------:R-:W1:Y:S01]  /*00f0*/  LDCU.64 UR4, c[0x0][0x358] ;  /* 0x00006b00ff0477ac */ /* 0x000e620008000a00 */
[----:B------:R-:W-:-:S04]  /*0100*/  ISETP.NE.AND P0, PT, R0, RZ, PT ;  /* 0x000000ff0000720c */ /* 0x000fc80003f05270 */
[----:B------:R-:W-:Y:S02]  /*0110*/  FSEL R7, RZ, 1, P0 ;  /* 0x3f800000ff077808 */ /* 0x000fe40000000000 */
[C---:B0-----:R-:W-:Y:S02]  /*0120*/  IADD3 R2, P1, PT, R4.reuse, UR8, RZ ;  /* 0x0000000804027c10 */ /* 0x041fe4000ff3e0ff */
[----:B------:R-:W-:Y:S02]  /*0130*/  IADD3 R4, P2, PT, R4, UR10, RZ ;  /* 0x0000000a04047c10 */ /* 0x000fe4000ff5e0ff */
[C---:B------:R-:W-:Y:S02]  /*0140*/  IADD3.X R3, PT, PT, R5.reuse, UR9, RZ, P1, !PT ;  /* 0x0000000905037c10 */ /* 0x040fe40008ffe4ff */
[----:B------:R-:W-:-:S03]  /*0150*/  IADD3.X R5, PT, PT, R5, UR11, RZ, P2, !PT ;  /* 0x0000000b05057c10 */ /* 0x000fc600097fe4ff */
[----:B-1----:R-:W-:Y:S04]  /*0160*/  STG.E desc[UR4][R2.64], R7 ;  /* 0x0000000702007986 */ /* 0x002fe8000c101904 */
[----:B------:R-:W-:Y:S01]  /*0170*/  STG.E desc[UR4][R4.64], RZ ;  /* 0x000000ff04007986 */ /* 0x000fe2000c101904 */
[----:B------:R-:W-:Y:S05]  /*0180*/  EXIT ;  /* 0x000000000000794d */ /* 0x000fea0003800000 */
.L_x_2:
        /* <DEDUP_REMOVED lines=15> */
.L_x_5:


//--------------------- .nv.shared.reserved.0     --------------------------
	.section	.nv.shared.reserved.0,"aw",@nobits
	.weak		__nv_reservedSMEM_offset_0_alias
	.size		__nv_reservedSMEM_offset_0_alias, 0, 64
	.other		__nv_reservedSMEM_offset_0_alias,@"STO_CUDA_RESERVED_SHARED STV_DEFAULT"
__nv_reservedSMEM_offset_0_alias:
	.zero		0
	.zero		64


//--------------------- .nv.constant0._Z11kernel_cnotPfS_iii --------------------------
	.section	.nv.constant0._Z11kernel_cnotPfS_iii,"a",@progbits
	.sectionflags	@""
	.align	4
.nv.constant0._Z11kernel_cnotPfS_iii:
	.zero		924


//--------------------- .nv.constant0._Z11kernel_gatePfS_i7unitaryS0_i --------------------------
	.section	.nv.constant0._Z11kernel_gatePfS_i7unitaryS0_i,"a",@progbits
	.sectionflags	@""
	.align	4
.nv.constant0._Z11kernel_gatePfS_i7unitaryS0_i:
	.zero		952


//--------------------- .nv.constant0._Z17init_state_vectorPfS_i --------------------------
	.section	.nv.constant0._Z17init_state_vectorPfS_i,"a",@progbits
	.sectionflags	@""
	.align	4
.nv.constant0._Z17init_state_vectorPfS_i:
	.zero		916


//--------------------- SYMBOLS --------------------------

	.type		.nv.reservedSmem.offset0,@object
	.size		.nv.reservedSmem.offset0,0x4
